//
// Generated by NVIDIA NVVM Compiler
//
// Compiler Build ID: CL-36424714
// Cuda compilation tools, release 13.0, V13.0.88
// Based on NVVM 20.0.0
//

.version 9.0
.target sm_100
.address_size 64

	// .globl	_Z25kernel_clear_partialArrayPf
// _ZZ19kernel_parallel_sumiPKfPfE10partialArr has been demoted
// _ZZ16kernel_sum_arrayPfS_E10partialArr has been demoted

.visible .entry _Z25kernel_clear_partialArrayPf(
	.param .u64 .ptr .align 1 _Z25kernel_clear_partialArrayPf_param_0
)
{
	.reg .b32 	%r<3>;
	.reg .b64 	%rd<5>;

	ld.param.u64 	%rd1, [_Z25kernel_clear_partialArrayPf_param_0];
	cvta.to.global.u64 	%rd2, %rd1;
	mov.u32 	%r1, %tid.x;
	mul.wide.u32 	%rd3, %r1, 4;
	add.s64 	%rd4, %rd2, %rd3;
	mov.b32 	%r2, 0;
	st.global.u32 	[%rd4], %r2;
	ret;

}
	// .globl	_Z19kernel_parallel_sumiPKfPf
.visible .entry _Z19kernel_parallel_sumiPKfPf(
	.param .u32 _Z19kernel_parallel_sumiPKfPf_param_0,
	.param .u64 .ptr .align 1 _Z19kernel_parallel_sumiPKfPf_param_1,
	.param .u64 .ptr .align 1 _Z19kernel_parallel_sumiPKfPf_param_2
)
{
	.reg .pred 	%p<6>;
	.reg .b32 	%r<14>;
	.reg .b32 	%f<6>;
	.reg .b64 	%rd<9>;
	// demoted variable
	.shared .align 4 .b8 _ZZ19kernel_parallel_sumiPKfPfE10partialArr[1024];
	ld.param.u64 	%rd1, [_Z19kernel_parallel_sumiPKfPf_param_1];
	ld.param.u64 	%rd2, [_Z19kernel_parallel_sumiPKfPf_param_2];
	mov.u32 	%r1, %tid.x;
	mov.u32 	%r2, %ctaid.x;
	mov.u32 	%r13, %ntid.x;
	mad.lo.s32 	%r4, %r2, %r13, %r1;
	setp.gt.s32 	%p1, %r4, 9999;
	shl.b32 	%r8, %r1, 2;
	mov.u32 	%r9, _ZZ19kernel_parallel_sumiPKfPfE10partialArr;
	add.s32 	%r5, %r9, %r8;
	@%p1 bra 	$L__BB1_2;
	cvta.to.global.u64 	%rd3, %rd1;
	mul.wide.s32 	%rd4, %r4, 4;
	add.s64 	%rd5, %rd3, %rd4;
	ld.global.nc.f32 	%f1, [%rd5];
	st.shared.f32 	[%r5], %f1;
	bra.uni 	$L__BB1_3;
$L__BB1_2:
	mov.b32 	%r10, 0;
	st.shared.u32 	[%r5], %r10;
$L__BB1_3:
	bar.sync 	0;
	setp.lt.u32 	%p2, %r13, 2;
	@%p2 bra 	$L__BB1_7;
$L__BB1_4:
	shr.u32 	%r7, %r13, 1;
	setp.ge.u32 	%p3, %r1, %r7;
	@%p3 bra 	$L__BB1_6;
	shl.b32 	%r11, %r7, 2;
	add.s32 	%r12, %r5, %r11;
	ld.shared.f32 	%f2, [%r12];
	ld.shared.f32 	%f3, [%r5];
	add.f32 	%f4, %f2, %f3;
	st.shared.f32 	[%r5], %f4;
$L__BB1_6:
	bar.sync 	0;
	setp.gt.u32 	%p4, %r13, 3;
	mov.u32 	%r13, %r7;
	@%p4 bra 	$L__BB1_4;
$L__BB1_7:
	setp.ne.s32 	%p5, %r1, 0;
	@%p5 bra 	$L__BB1_9;
	ld.shared.f32 	%f5, [_ZZ19kernel_parallel_sumiPKfPfE10partialArr];
	cvta.to.global.u64 	%rd6, %rd2;
	mul.wide.u32 	%rd7, %r2, 4;
	add.s64 	%rd8, %rd6, %rd7;
	st.global.f32 	[%rd8], %f5;
$L__BB1_9:
	ret;

}
	// .globl	_Z16kernel_sum_arrayPfS_
.visible .entry _Z16kernel_sum_arrayPfS_(
	.param .u64 .ptr .align 1 _Z16kernel_sum_arrayPfS__param_0,
	.param .u64 .ptr .align 1 _Z16kernel_sum_arrayPfS__param_1
)
{
	.reg .pred 	%p<5>;
	.reg .b32 	%r<11>;
	.reg .b32 	%f<6>;
	.reg .b64 	%rd<7>;
	// demoted variable
	.shared .align 4 .b8 _ZZ16kernel_sum_arrayPfS_E10partialArr[1024];
	ld.param.u64 	%rd2, [_Z16kernel_sum_arrayPfS__param_0];
	ld.param.u64 	%rd1, [_Z16kernel_sum_arrayPfS__param_1];
	cvta.to.global.u64 	%rd3, %rd2;
	mov.u32 	%r1, %tid.x;
	mul.wide.u32 	%rd4, %r1, 4;
	add.s64 	%rd5, %rd3, %rd4;
	ld.global.f32 	%f1, [%rd5];
	shl.b32 	%r6, %r1, 2;
	mov.u32 	%r7, _ZZ16kernel_sum_arrayPfS_E10partialArr;
	add.s32 	%r2, %r7, %r6;
	st.shared.f32 	[%r2], %f1;
	bar.sync 	0;
	mov.u32 	%r10, %ntid.x;
	setp.lt.u32 	%p1, %r10, 2;
	@%p1 bra 	$L__BB2_4;
$L__BB2_1:
	shr.u32 	%r5, %r10, 1;
	setp.ge.u32 	%p2, %r1, %r5;
	@%p2 bra 	$L__BB2_3;
	shl.b32 	%r8, %r5, 2;
	add.s32 	%r9, %r2, %r8;
	ld.shared.f32 	%f2, [%r9];
	ld.shared.f32 	%f3, [%r2];
	add.f32 	%f4, %f2, %f3;
	st.shared.f32 	[%r2], %f4;
$L__BB2_3:
	bar.sync 	0;
	setp.gt.u32 	%p3, %r10, 3;
	mov.u32 	%r10, %r5;
	@%p3 bra 	$L__BB2_1;
$L__BB2_4:
	setp.ne.s32 	%p4, %r1, 0;
	@%p4 bra 	$L__BB2_6;
	ld.shared.f32 	%f5, [_ZZ16kernel_sum_arrayPfS_E10partialArr];
	cvta.to.global.u64 	%rd6, %rd1;
	st.global.f32 	[%rd6], %f5;
$L__BB2_6:
	ret;

}


// ===== COMPILED SASS (sm_100) =====

	.target	sm_100

	.elftype	@"ET_EXEC"


//--------------------- .note.nv.tkinfo           --------------------------
	.section	.note.nv.tkinfo,"",@"SHT_NOTE"
	.sectionflags	@"SHF_NOTE_NV_TKINFO"
	.tkinfo
        /*0018*/ 	.word	0x00000002
        /*0030*/ 	.string	""
        /*0030*/ 	.string	"ptxas"
        /*0030*/ 	.string	"Cuda compilation tools, release 13.0, V13.0.88"
        /*0030*/ 	.string	"Build cuda_13.0.r13.0/compiler.36424714_0"
        /*0030*/ 	.string	"-arch sm_100 -m 64 "



//--------------------- .note.nv.cuinfo           --------------------------
	.section	.note.nv.cuinfo,"",@"SHT_NOTE"
	.sectionflags	@"SHF_NOTE_NV_CUINFO"
        /*0018*/ 	.short	0x0002
        /*001a*/ 	.short	0x0064
        /*001c*/ 	.short	0x0082
	.zero		2


//--------------------- .nv.info                  --------------------------
	.section	.nv.info,"",@"SHT_CUDA_INFO"
	.align	4


	//----- nvinfo : EIATTR_REGCOUNT
	.align		4
        /*0000*/ 	.byte	0x04, 0x2f
        /*0002*/ 	.short	(.L_1 - .L_0)
	.align		4
.L_0:
        /*0004*/ 	.word	index@(_Z25kernel_clear_partialArrayPf)
        /*0008*/ 	.word	0x00000008


	//----- nvinfo : EIATTR_FRAME_SIZE
	.align		4
.L_1:
        /*000c*/ 	.byte	0x04, 0x11
        /*000e*/ 	.short	(.L_3 - .L_2)
	.align		4
.L_2:
        /*0010*/ 	.word	index@(_Z25kernel_clear_partialArrayPf)
        /*0014*/ 	.word	0x00000000


	//----- nvinfo : EIATTR_REGCOUNT
	.align		4
.L_3:
        /*0018*/ 	.byte	0x04, 0x2f
        /*001a*/ 	.short	(.L_5 - .L_4)
	.align		4
.L_4:
        /*001c*/ 	.word	index@(_Z19kernel_parallel_sumiPKfPf)
        /*0020*/ 	.word	0x0000000a


	//----- nvinfo : EIATTR_FRAME_SIZE
	.align		4
.L_5:
        /*0024*/ 	.byte	0x04, 0x11
        /*0026*/ 	.short	(.L_7 - .L_6)
	.align		4
.L_6:
        /*0028*/ 	.word	index@(_Z19kernel_parallel_sumiPKfPf)
        /*002c*/ 	.word	0x00000000


	//----- nvinfo : EIATTR_REGCOUNT
	.align		4
.L_7:
        /*0030*/ 	.byte	0x04, 0x2f
        /*0032*/ 	.short	(.L_9 - .L_8)
	.align		4
.L_8:
        /*0034*/ 	.word	index@(_Z16kernel_sum_arrayPfS_)
        /*0038*/ 	.word	0x0000000a


	//----- nvinfo : EIATTR_FRAME_SIZE
	.align		4
.L_9:
        /*003c*/ 	.byte	0x04, 0x11
        /*003e*/ 	.short	(.L_11 - .L_10)
	.align		4
.L_10:
        /*0040*/ 	.word	index@(_Z16kernel_sum_arrayPfS_)
        /*0044*/ 	.word	0x00000000


	//----- nvinfo : EIATTR_MIN_STACK_SIZE
	.align		4
.L_11:
        /*0048*/ 	.byte	0x04, 0x12
        /*004a*/ 	.short	(.L_13 - .L_12)
	.align		4
.L_12:
        /*004c*/ 	.word	index@(_Z16kernel_sum_arrayPfS_)
        /*0050*/ 	.word	0x00000000


	//----- nvinfo : EIATTR_MIN_STACK_SIZE
	.align		4
.L_13:
        /*0054*/ 	.byte	0x04, 0x12
        /*0056*/ 	.short	(.L_15 - .L_14)
	.align		4
.L_14:
        /*0058*/ 	.word	index@(_Z19kernel_parallel_sumiPKfPf)
        /*005c*/ 	.word	0x00000000


	//----- nvinfo : EIATTR_MIN_STACK_SIZE
	.align		4
.L_15:
        /*0060*/ 	.byte	0x04, 0x12
        /*0062*/ 	.short	(.L_17 - .L_16)
	.align		4
.L_16:
        /*0064*/ 	.word	index@(_Z25kernel_clear_partialArrayPf)
        /*0068*/ 	.word	0x00000000
.L_17:


//--------------------- .nv.compat                --------------------------
	.section	.nv.compat,"",@"SHT_CUDA_COMPAT_INFO"
	.align	4
        /*0000*/ 	.byte	0x02, 0x09, 0x00, 0x00, 0x02, 0x02, 0x01, 0x00, 0x02, 0x05, 0x05, 0x00, 0x03, 0x07, 0x01, 0x01
        /*0010*/ 	.byte	0x02, 0x03, 0x00, 0x00, 0x02, 0x06, 0x01, 0x00, 0x04, 0x0b, 0x08, 0x00, 0x09, 0x00, 0x00, 0x00
        /*0020*/ 	.byte	0x00, 0x00, 0x00, 0x00


//--------------------- .nv.info._Z16kernel_sum_arrayPfS_ --------------------------
	.section	.nv.info._Z16kernel_sum_arrayPfS_,"",@"SHT_CUDA_INFO"
	.sectionflags	@""
	.align	4


	//----- nvinfo : EIATTR_CUDA_API_VERSION
	.align		4
        /*0000*/ 	.byte	0x04, 0x37
        /*0002*/ 	.short	(.L_19 - .L_18)
.L_18:
        /*0004*/ 	.word	0x00000082


	//----- nvinfo : EIATTR_KPARAM_INFO
	.align		4
.L_19:
        /*0008*/ 	.byte	0x04, 0x17
        /*000a*/ 	.short	(.L_21 - .L_20)
.L_20:
        /*000c*/ 	.word	0x00000000
        /*0010*/ 	.short	0x0001
        /*0012*/ 	.short	0x0008
        /*0014*/ 	.byte	0x00, 0xf5, 0x21, 0x00


	//----- nvinfo : EIATTR_KPARAM_INFO
	.align		4
.L_21:
        /*0018*/ 	.byte	0x04, 0x17
        /*001a*/ 	.short	(.L_23 - .L_22)
.L_22:
        /*001c*/ 	.word	0x00000000
        /*0020*/ 	.short	0x0000
        /*0022*/ 	.short	0x0000
        /*0024*/ 	.byte	0x00, 0xf5, 0x21, 0x00


	//----- nvinfo : EIATTR_SPARSE_MMA_MASK
	.align		4
.L_23:
        /*0028*/ 	.byte	0x03, 0x50
        /*002a*/ 	.short	0x0000


	//----- nvinfo : EIATTR_MAXREG_COUNT
	.align		4
        /*002c*/ 	.byte	0x03, 0x1b
        /*002e*/ 	.short	0x00ff


	//----- nvinfo : EIATTR_NUM_BARRIERS
	.align		4
        /*0030*/ 	.byte	0x02, 0x4c
        /*0032*/ 	.byte	0x01
	.zero		1


	//----- nvinfo : EIATTR_MERCURY_ISA_VERSION
	.align		4
        /*0034*/ 	.byte	0x03, 0x5f
        /*0036*/ 	.short	0x0101


	//----- nvinfo : EIATTR_VRC_CTA_INIT_COUNT
	.align		4
        /*0038*/ 	.byte	0x02, 0x4a
	.zero		1
	.zero		1


	//----- nvinfo : EIATTR_EXIT_INSTR_OFFSETS
	.align		4
        /*003c*/ 	.byte	0x04, 0x1c
        /*003e*/ 	.short	(.L_25 - .L_24)


	//   ....[0]....
.L_24:
        /*0040*/ 	.word	0x000001c0


	//   ....[1]....
        /*0044*/ 	.word	0x00000230


	//----- nvinfo : EIATTR_CBANK_PARAM_SIZE
	.align		4
.L_25:
        /*0048*/ 	.byte	0x03, 0x19
        /*004a*/ 	.short	0x0010


	//----- nvinfo : EIATTR_PARAM_CBANK
	.align		4
        /*004c*/ 	.byte	0x04, 0x0a
        /*004e*/ 	.short	(.L_27 - .L_26)
	.align		4
.L_26:
        /*0050*/ 	.word	index@(.nv.constant0._Z16kernel_sum_arrayPfS_)
        /*0054*/ 	.short	0x0380
        /*0056*/ 	.short	0x0010


	//----- nvinfo : EIATTR_SW_WAR
	.align		4
.L_27:
        /*0058*/ 	.byte	0x04, 0x36
        /*005a*/ 	.short	(.L_29 - .L_28)
.L_28:
        /*005c*/ 	.word	0x00000008
.L_29:


//--------------------- .nv.info._Z19kernel_parallel_sumiPKfPf --------------------------
	.section	.nv.info._Z19kernel_parallel_sumiPKfPf,"",@"SHT_CUDA_INFO"
	.sectionflags	@""
	.align	4


	//----- nvinfo : EIATTR_CUDA_API_VERSION
	.align		4
        /*0000*/ 	.byte	0x04, 0x37
        /*0002*/ 	.short	(.L_31 - .L_30)
.L_30:
        /*0004*/ 	.word	0x00000082


	//----- nvinfo : EIATTR_KPARAM_INFO
	.align		4
.L_31:
        /*0008*/ 	.byte	0x04, 0x17
        /*000a*/ 	.short	(.L_33 - .L_32)
.L_32:
        /*000c*/ 	.word	0x00000000
        /*0010*/ 	.short	0x0002
        /*0012*/ 	.short	0x0010
        /*0014*/ 	.byte	0x00, 0xf5, 0x21, 0x00


	//----- nvinfo : EIATTR_KPARAM_INFO
	.align		4
.L_33:
        /*0018*/ 	.byte	0x04, 0x17
        /*001a*/ 	.short	(.L_35 - .L_34)
.L_34:
        /*001c*/ 	.word	0x00000000
        /*0020*/ 	.short	0x0001
        /*0022*/ 	.short	0x0008
        /*0024*/ 	.byte	0x00, 0xf5, 0x21, 0x00


	//----- nvinfo : EIATTR_KPARAM_INFO
	.align		4
.L_35:
        /*0028*/ 	.byte	0x04, 0x17
        /*002a*/ 	.short	(.L_37 - .L_36)
.L_36:
        /*002c*/ 	.word	0x00000000
        /*0030*/ 	.short	0x0000
        /*0032*/ 	.short	0x0000
        /*0034*/ 	.byte	0x00, 0xf0, 0x11, 0x00


	//----- nvinfo : EIATTR_SPARSE_MMA_MASK
	.align		4
.L_37:
        /*0038*/ 	.byte	0x03, 0x50
        /*003a*/ 	.short	0x0000


	//----- nvinfo : EIATTR_MAXREG_COUNT
	.align		4
        /*003c*/ 	.byte	0x03, 0x1b
        /*003e*/ 	.short	0x00ff


	//----- nvinfo : EIATTR_NUM_BARRIERS
	.align		4
        /*0040*/ 	.byte	0x02, 0x4c
        /*0042*/ 	.byte	0x01
	.zero		1


	//----- nvinfo : EIATTR_MERCURY_ISA_VERSION
	.align		4
        /*0044*/ 	.byte	0x03, 0x5f
        /*0046*/ 	.short	0x0101


	//----- nvinfo : EIATTR_VRC_CTA_INIT_COUNT
	.align		4
        /*0048*/ 	.byte	0x02, 0x4a
	.zero		1
	.zero		1


	//----- nvinfo : EIATTR_EXIT_INSTR_OFFSETS
	.align		4
        /*004c*/ 	.byte	0x04, 0x1c
        /*004e*/ 	.short	(.L_39 - .L_38)


	//   ....[0]....
.L_38:
        /*0050*/ 	.word	0x00000200


	//   ....[1]....
        /*0054*/ 	.word	0x00000280


	//----- nvinfo : EIATTR_CBANK_PARAM_SIZE
	.align		4
.L_39:
        /*0058*/ 	.byte	0x03, 0x19
        /*005a*/ 	.short	0x0018


	//----- nvinfo : EIATTR_PARAM_CBANK
	.align		4
        /*005c*/ 	.byte	0x04, 0x0a
        /*005e*/ 	.short	(.L_41 - .L_40)
	.align		4
.L_40:
        /*0060*/ 	.word	index@(.nv.constant0._Z19kernel_parallel_sumiPKfPf)
        /*0064*/ 	.short	0x0380
        /*0066*/ 	.short	0x0018


	//----- nvinfo : EIATTR_SW_WAR
	.align		4
.L_41:
        /*0068*/ 	.byte	0x04, 0x36
        /*006a*/ 	.short	(.L_43 - .L_42)
.L_42:
        /*006c*/ 	.word	0x00000008
.L_43:


//--------------------- .nv.info._Z25kernel_clear_partialArrayPf --------------------------
	.section	.nv.info._Z25kernel_clear_partialArrayPf,"",@"SHT_CUDA_INFO"
	.sectionflags	@""
	.align	4


	//----- nvinfo : EIATTR_CUDA_API_VERSION
	.align		4
        /*0000*/ 	.byte	0x04, 0x37
        /*0002*/ 	.short	(.L_45 - .L_44)
.L_44:
        /*0004*/ 	.word	0x00000082


	//----- nvinfo : EIATTR_KPARAM_INFO
	.align		4
.L_45:
        /*0008*/ 	.byte	0x04, 0x17
        /*000a*/ 	.short	(.L_47 - .L_46)
.L_46:
        /*000c*/ 	.word	0x00000000
        /*0010*/ 	.short	0x0000
        /*0012*/ 	.short	0x0000
        /*0014*/ 	.byte	0x00, 0xf5, 0x21, 0x00


	//----- nvinfo : EIATTR_SPARSE_MMA_MASK
	.align		4
.L_47:
        /*0018*/ 	.byte	0x03, 0x50
        /*001a*/ 	.short	0x0000


	//----- nvinfo : EIATTR_MAXREG_COUNT
	.align		4
        /*001c*/ 	.byte	0x03, 0x1b
        /*001e*/ 	.short	0x00ff


	//----- nvinfo : EIATTR_MERCURY_ISA_VERSION
	.align		4
        /*0020*/ 	.byte	0x03, 0x5f
        /*0022*/ 	.short	0x0101


	//----- nvinfo : EIATTR_VRC_CTA_INIT_COUNT
	.align		4
        /*0024*/ 	.byte	0x02, 0x4a
	.zero		1
	.zero		1


	//----- nvinfo : EIATTR_EXIT_INSTR_OFFSETS
	.align		4
        /*0028*/ 	.byte	0x04, 0x1c
        /*002a*/ 	.short	(.L_49 - .L_48)


	//   ....[0]....
.L_48:
        /*002c*/ 	.word	0x00000060


	//----- nvinfo : EIATTR_CBANK_PARAM_SIZE
	.align		4
.L_49:
        /*0030*/ 	.byte	0x03, 0x19
        /*0032*/ 	.short	0x0008


	//----- nvinfo : EIATTR_PARAM_CBANK
	.align		4
        /*0034*/ 	.byte	0x04, 0x0a
        /*0036*/ 	.short	(.L_51 - .L_50)
	.align		4
.L_50:
        /*0038*/ 	.word	index@(.nv.constant0._Z25kernel_clear_partialArrayPf)
        /*003c*/ 	.short	0x0380
        /*003e*/ 	.short	0x0008


	//----- nvinfo : EIATTR_SW_WAR
	.align		4
.L_51:
        /*0040*/ 	.byte	0x04, 0x36
        /*0042*/ 	.short	(.L_53 - .L_52)
.L_52:
        /*0044*/ 	.word	0x00000008
.L_53:


//--------------------- .nv.callgraph             --------------------------
	.section	.nv.callgraph,"",@"SHT_CUDA_CALLGRAPH"
	.align	4
	.sectionentsize	8
	.align		4
        /*0000*/ 	.word	0x00000000
	.align		4
        /*0004*/ 	.word	0xffffffff
	.align		4
        /*0008*/ 	.word	0x00000000
	.align		4
        /*000c*/ 	.word	0xfffffffe
	.align		4
        /*0010*/ 	.word	0x00000000
	.align		4
        /*0014*/ 	.word	0xfffffffd
	.align		4
        /*0018*/ 	.word	0x00000000
	.align		4
        /*001c*/ 	.word	0xfffffffc


//--------------------- .text._Z16kernel_sum_arrayPfS_ --------------------------
	.section	.text._Z16kernel_sum_arrayPfS_,"ax",@progbits
	.align	128
        .global         _Z16kernel_sum_arrayPfS_
        .type           _Z16kernel_sum_arrayPfS_,@function
        .size           _Z16kernel_sum_arrayPfS_,(.L_x_7 - _Z16kernel_sum_arrayPfS_)
        .other          _Z16kernel_sum_arrayPfS_,@"STO_CUDA_ENTRY STV_DEFAULT"
_Z16kernel_sum_arrayPfS_:
.text._Z16kernel_sum_arrayPfS_:
[----:B------:R-:W-:Y:S01]  /*0000*/  LDC R1, c[0x0][0x37c] ;  /* 0x0000df00ff017b82 */ /* 0x000fe20000000800 */
[----:B------:R-:W0:Y:S07]  /*0010*/  S2R R7, SR_TID.X ;  /* 0x0000000000077919 */ /* 0x000e2e0000002100 */
[----:B------:R-:W0:Y:S01]  /*0020*/  LDC.64 R2, c[0x0][0x380] ;  /* 0x0000e000ff027b82 */ /* 0x000e220000000a00 */
[----:B------:R-:W1:Y:S01]  /*0030*/  LDCU.64 UR6, c[0x0][0x358] ;  /* 0x00006b00ff0677ac */ /* 0x000e620008000a00 */
[----:B0-----:R-:W-:-:S06]  /*0040*/  IMAD.WIDE.U32 R2, R7, 0x4, R2 ;  /* 0x0000000407027825 */ /* 0x001fcc00078e0002 */
[----:B-1----:R-:W2:Y:S01]  /*0050*/  LDG.E R2, desc[UR6][R2.64] ;  /* 0x0000000602027981 */ /* 0x002ea2000c1e1900 */
[----:B------:R-:W0:Y:S01]  /*0060*/  S2UR UR5, SR_CgaCtaId ;  /* 0x00000000000579c3 */ /* 0x000e220000008800 */
[----:B------:R-:W-:Y:S01]  /*0070*/  UMOV UR4, 0x400 ;  /* 0x0000040000047882 */ /* 0x000fe20000000000 */
[----:B------:R-:W1:Y:S01]  /*0080*/  LDCU UR8, c[0x0][0x360] ;  /* 0x00006c00ff0877ac */ /* 0x000e620008000800 */
[----:B------:R-:W-:Y:S01]  /*0090*/  ISETP.NE.AND P0, PT, R7, RZ, PT ;  /* 0x000000ff0700720c */ /* 0x000fe20003f05270 */
[----:B-1----:R-:W-:Y:S02]  /*00a0*/  UISETP.GE.U32.AND UP0, UPT, UR8, 0x2, UPT ;  /* 0x000000020800788c */ /* 0x002fe4000bf06070 */
[----:B0-----:R-:W-:-:S06]  /*00b0*/  ULEA UR4, UR5, UR4, 0x18 ;  /* 0x0000000405047291 */ /* 0x001fcc000f8ec0ff */
[----:B------:R-:W-:-:S05]  /*00c0*/  LEA R5, R7, UR4, 0x2 ;  /* 0x0000000407057c11 */ /* 0x000fca000f8e10ff */
[----:B--2---:R0:W-:Y:S01]  /*00d0*/  STS [R5], R2 ;  /* 0x0000000205007388 */ /* 0x0041e20000000800 */
[----:B------:R-:W-:Y:S06]  /*00e0*/  BAR.SYNC.DEFER_BLOCKING 0x0 ;  /* 0x0000000000007b1d */ /* 0x000fec0000010000 */
[----:B------:R-:W-:Y:S05]  /*00f0*/  BRA.U !UP0, `(.L_x_0) ;  /* 0x0000000108307547 */ /* 0x000fea000b800000 */
[----:B------:R-:W-:-:S07]  /*0100*/  IMAD.U32 R0, RZ, RZ, UR8 ;  /* 0x00000008ff007e24 */ /* 0x000fce000f8e00ff */
.L_x_1:
[----:B------:R-:W-:-:S04]  /*0110*/  SHF.R.U32.HI R6, RZ, 0x1, R0 ;  /* 0x00000001ff067819 */ /* 0x000fc80000011600 */
[----:B------:R-:W-:-:S13]  /*0120*/  ISETP.GE.U32.AND P1, PT, R7, R6, PT ;  /* 0x000000060700720c */ /* 0x000fda0003f26070 */
[----:B0-----:R-:W-:Y:S01]  /*0130*/  @!P1 IMAD R2, R6, 0x4, R5 ;  /* 0x0000000406029824 */ /* 0x001fe200078e0205 */
[----:B------:R-:W-:Y:S05]  /*0140*/  @!P1 LDS R3, [R5] ;  /* 0x0000000005039984 */ /* 0x000fea0000000800 */
[----:B------:R-:W0:Y:S02]  /*0150*/  @!P1 LDS R2, [R2] ;  /* 0x0000000002029984 */ /* 0x000e240000000800 */
[----:B0-----:R-:W-:-:S05]  /*0160*/  @!P1 FADD R4, R2, R3 ;  /* 0x0000000302049221 */ /* 0x001fca0000000000 */
[----:B------:R1:W-:Y:S01]  /*0170*/  @!P1 STS [R5], R4 ;  /* 0x0000000405009388 */ /* 0x0003e20000000800 */
[----:B------:R-:W-:Y:S01]  /*0180*/  BAR.SYNC.DEFER_BLOCKING 0x0 ;  /* 0x0000000000007b1d */ /* 0x000fe20000010000 */
[----:B------:R-:W-:Y:S01]  /*0190*/  ISETP.GT.U32.AND P1, PT, R0, 0x3, PT ;  /* 0x000000030000780c */ /* 0x000fe20003f24070 */
[----:B------:R-:W-:-:S12]  /*01a0*/  IMAD.MOV.U32 R0, RZ, RZ, R6 ;  /* 0x000000ffff007224 */ /* 0x000fd800078e0006 */
[----:B-1----:R-:W-:Y:S05]  /*01b0*/  @P1 BRA `(.L_x_1) ;  /* 0xfffffffc00d41947 */ /* 0x002fea000383ffff */
.L_x_0:
[----:B------:R-:W-:Y:S05]  /*01c0*/  @P0 EXIT ;  /* 0x000000000000094d */ /* 0x000fea0003800000 */
[----:B------:R-:W1:Y:S01]  /*01d0*/  S2UR UR5, SR_CgaCtaId ;  /* 0x00000000000579c3 */ /* 0x000e620000008800 */
[----:B------:R-:W-:-:S07]  /*01e0*/  UMOV UR4, 0x400 ;  /* 0x0000040000047882 */ /* 0x000fce0000000000 */
[----:B0-----:R-:W0:Y:S01]  /*01f0*/  LDC.64 R2, c[0x0][0x388] ;  /* 0x0000e200ff027b82 */ /* 0x001e220000000a00 */
[----:B-1----:R-:W-:-:S09]  /*0200*/  ULEA UR4, UR5, UR4, 0x18 ;  /* 0x0000000405047291 */ /* 0x002fd2000f8ec0ff */
[----:B------:R-:W0:Y:S04]  /*0210*/  LDS R5, [UR4] ;  /* 0x00000004ff057984 */ /* 0x000e280008000800 */
[----:B0-----:R-:W-:Y:S01]  /*0220*/  STG.E desc[UR6][R2.64], R5 ;  /* 0x0000000502007986 */ /* 0x001fe2000c101906 */
[----:B------:R-:W-:Y:S05]  /*0230*/  EXIT ;  /* 0x000000000000794d */ /* 0x000fea0003800000 */
.L_x_2:
[----:B------:R-:W-:-:S00]  /*0240*/  BRA `(.L_x_2) ;  /* 0xfffffffc00fc7947 */ /* 0x000fc0000383ffff */
[----:B------:R-:W-:-:S00]  /*0250*/  NOP ;  /* 0x0000000000007918 */ /* 0x000fc00000000000 */
        /* <DEDUP_REMOVED lines=10> */
.L_x_7:


//--------------------- .text._Z19kernel_parallel_sumiPKfPf --------------------------
	.section	.text._Z19kernel_parallel_sumiPKfPf,"ax",@progbits
	.align	128
        .global         _Z19kernel_parallel_sumiPKfPf
        .type           _Z19kernel_parallel_sumiPKfPf,@function
        .size           _Z19kernel_parallel_sumiPKfPf,(.L_x_8 - _Z19kernel_parallel_sumiPKfPf)
        .other          _Z19kernel_parallel_sumiPKfPf,@"STO_CUDA_ENTRY STV_DEFAULT"
_Z19kernel_parallel_sumiPKfPf:
.text._Z19kernel_parallel_sumiPKfPf:
[----:B------:R-:W-:Y:S01]  /*0000*/  LDC R1, c[0x0][0x37c] ;  /* 0x0000df00ff017b82 */ /* 0x000fe20000000800 */
[----:B------:R-:W0:Y:S01]  /*0010*/  S2R R6, SR_TID.X ;  /* 0x0000000000067919 */ /* 0x000e220000002100 */
[----:B------:R-:W0:Y:S01]  /*0020*/  LDCU UR8, c[0x0][0x360] ;  /* 0x00006c00ff0877ac */ /* 0x000e220008000800 */
[----:B------:R-:W0:Y:S01]  /*0030*/  S2R R7, SR_CTAID.X ;  /* 0x0000000000077919 */ /* 0x000e220000002500 */
[----:B------:R-:W1:Y:S01]  /*0040*/  LDCU.64 UR6, c[0x0][0x358] ;  /* 0x00006b00ff0677ac */ /* 0x000e620008000a00 */
[----:B0-----:R-:W-:-:S05]  /*0050*/  IMAD R5, R7, UR8, R6 ;  /* 0x0000000807057c24 */ /* 0x001fca000f8e0206 */
[----:B------:R-:W-:-:S13]  /*0060*/  ISETP.GT.AND P1, PT, R5, 0x270f, PT ;  /* 0x0000270f0500780c */ /* 0x000fda0003f24270 */
[----:B------:R-:W0:Y:S02]  /*0070*/  @!P1 LDC.64 R2, c[0x0][0x388] ;  /* 0x0000e200ff029b82 */ /* 0x000e240000000a00 */
[----:B0-----:R-:W-:-:S06]  /*0080*/  @!P1 IMAD.WIDE R2, R5, 0x4, R2 ;  /* 0x0000000405029825 */ /* 0x001fcc00078e0202 */
[----:B-1----:R-:W2:Y:S01]  /*0090*/  @!P1 LDG.E.CONSTANT R3, desc[UR6][R2.64] ;  /* 0x0000000602039981 */ /* 0x002ea2000c1e9900 */
[----:B------:R-:W0:Y:S01]  /*00a0*/  S2UR UR5, SR_CgaCtaId ;  /* 0x00000000000579c3 */ /* 0x000e220000008800 */
[----:B------:R-:W-:Y:S01]  /*00b0*/  IMAD.U32 R4, RZ, RZ, UR8 ;  /* 0x00000008ff047e24 */ /* 0x000fe2000f8e00ff */
[----:B------:R-:W-:Y:S01]  /*00c0*/  UMOV UR4, 0x400 ;  /* 0x0000040000047882 */ /* 0x000fe20000000000 */
[----:B------:R-:W-:-:S03]  /*00d0*/  ISETP.NE.AND P0, PT, R6, RZ, PT ;  /* 0x000000ff0600720c */ /* 0x000fc60003f05270 */
[----:B------:R-:W-:Y:S01]  /*00e0*/  ISETP.GE.U32.AND P2, PT, R4, 0x2, PT ;  /* 0x000000020400780c */ /* 0x000fe20003f46070 */
[----:B0-----:R-:W-:-:S06]  /*00f0*/  ULEA UR4, UR5, UR4, 0x18 ;  /* 0x0000000405047291 */ /* 0x001fcc000f8ec0ff */
[----:B------:R-:W-:-:S05]  /*0100*/  LEA R0, R6, UR4, 0x2 ;  /* 0x0000000406007c11 */ /* 0x000fca000f8e10ff */
[----:B--2---:R0:W-:Y:S04]  /*0110*/  @!P1 STS [R0], R3 ;  /* 0x0000000300009388 */ /* 0x0041e80000000800 */
[----:B------:R0:W-:Y:S01]  /*0120*/  @P1 STS [R0], RZ ;  /* 0x000000ff00001388 */ /* 0x0001e20000000800 */
[----:B------:R-:W-:Y:S06]  /*0130*/  BAR.SYNC.DEFER_BLOCKING 0x0 ;  /* 0x0000000000007b1d */ /* 0x000fec0000010000 */
[----:B------:R-:W-:Y:S05]  /*0140*/  @!P2 BRA `(.L_x_3) ;  /* 0x00000000002ca947 */ /* 0x000fea0003800000 */
.L_x_4:
[----:B------:R-:W-:-:S04]  /*0150*/  SHF.R.U32.HI R5, RZ, 0x1, R4 ;  /* 0x00000001ff057819 */ /* 0x000fc80000011604 */
[----:B------:R-:W-:-:S13]  /*0160*/  ISETP.GE.U32.AND P1, PT, R6, R5, PT ;  /* 0x000000050600720c */ /* 0x000fda0003f26070 */
[----:B------:R-:W-:Y:S01]  /*0170*/  @!P1 IMAD R2, R5, 0x4, R0 ;  /* 0x0000000405029824 */ /* 0x000fe200078e0200 */
[----:B0-----:R-:W-:Y:S05]  /*0180*/  @!P1 LDS R3, [R0] ;  /* 0x0000000000039984 */ /* 0x001fea0000000800 */
[----:B------:R-:W0:Y:S02]  /*0190*/  @!P1 LDS R2, [R2] ;  /* 0x0000000002029984 */ /* 0x000e240000000800 */
[----:B0-----:R-:W-:-:S05]  /*01a0*/  @!P1 FADD R3, R2, R3 ;  /* 0x0000000302039221 */ /* 0x001fca0000000000 */
[----:B------:R1:W-:Y:S01]  /*01b0*/  @!P1 STS [R0], R3 ;  /* 0x0000000300009388 */ /* 0x0003e20000000800 */
[----:B------:R-:W-:Y:S01]  /*01c0*/  BAR.SYNC.DEFER_BLOCKING 0x0 ;  /* 0x0000000000007b1d */ /* 0x000fe20000010000 */
[----:B------:R-:W-:Y:S01]  /*01d0*/  ISETP.GT.U32.AND P1, PT, R4, 0x3, PT ;  /* 0x000000030400780c */ /* 0x000fe20003f24070 */
[----:B------:R-:W-:-:S12]  /*01e0*/  IMAD.MOV.U32 R4, RZ, RZ, R5 ;  /* 0x000000ffff047224 */ /* 0x000fd800078e0005 */
[----:B-1----:R-:W-:Y:S05]  /*01f0*/  @P1 BRA `(.L_x_4) ;  /* 0xfffffffc00d41947 */ /* 0x002fea000383ffff */
.L_x_3:
[----:B------:R-:W-:Y:S05]  /*0200*/  @P0 EXIT ;  /* 0x000000000000094d */ /* 0x000fea0003800000 */
[----:B------:R-:W1:Y:S01]  /*0210*/  S2UR UR5, SR_CgaCtaId ;  /* 0x00000000000579c3 */ /* 0x000e620000008800 */
[----:B------:R-:W-:-:S07]  /*0220*/  UMOV UR4, 0x400 ;  /* 0x0000040000047882 */ /* 0x000fce0000000000 */
[----:B0-----:R-:W0:Y:S01]  /*0230*/  LDC.64 R2, c[0x0][0x390] ;  /* 0x0000e400ff027b82 */ /* 0x001e220000000a00 */
[----:B-1----:R-:W-:Y:S01]  /*0240*/  ULEA UR4, UR5, UR4, 0x18 ;  /* 0x0000000405047291 */ /* 0x002fe2000f8ec0ff */
[----:B0-----:R-:W-:-:S08]  /*0250*/  IMAD.WIDE.U32 R2, R7, 0x4, R2 ;  /* 0x0000000407027825 */ /* 0x001fd000078e0002 */
[----:B------:R-:W0:Y:S04]  /*0260*/  LDS R5, [UR4] ;  /* 0x00000004ff057984 */ /* 0x000e280008000800 */
[----:B0-----:R-:W-:Y:S01]  /*0270*/  STG.E desc[UR6][R2.64], R5 ;  /* 0x0000000502007986 */ /* 0x001fe2000c101906 */
[----:B------:R-:W-:Y:S05]  /*0280*/  EXIT ;  /* 0x000000000000794d */ /* 0x000fea0003800000 */
.L_x_5:
        /* <DEDUP_REMOVED lines=15> */
.L_x_8:


//--------------------- .text._Z25kernel_clear_partialArrayPf --------------------------
	.section	.text._Z25kernel_clear_partialArrayPf,"ax",@progbits
	.align	128
        .global         _Z25kernel_clear_partialArrayPf
        .type           _Z25kernel_clear_partialArrayPf,@function
        .size           _Z25kernel_clear_partialArrayPf,(.L_x_9 - _Z25kernel_clear_partialArrayPf)
        .other          _Z25kernel_clear_partialArrayPf,@"STO_CUDA_ENTRY STV_DEFAULT"
_Z25kernel_clear_partialArrayPf:
.text._Z25kernel_clear_partialArrayPf:
[----:B------:R-:W-:Y:S01]  /*0000*/  LDC R1, c[0x0][0x37c] ;  /* 0x0000df00ff017b82 */ /* 0x000fe20000000800 */
[----:B------:R-:W0:Y:S07]  /*0010*/  S2R R5, SR_TID.X ;  /* 0x0000000000057919 */ /* 0x000e2e0000002100 */
[----:B------:R-:W0:Y:S01]  /*0020*/  LDC.64 R2, c[0x0][0x380] ;  /* 0x0000e000ff027b82 */ /* 0x000e220000000a00 */
[----:B------:R-:W1:Y:S01]  /*0030*/  LDCU.64 UR4, c[0x0][0x358] ;  /* 0x00006b00ff0477ac */ /* 0x000e620008000a00 */
[----:B0-----:R-:W-:-:S05]  /*0040*/  IMAD.WIDE.U32 R2, R5, 0x4, R2 ;  /* 0x0000000405027825 */ /* 0x001fca00078e0002 */
[----:B-1----:R-:W-:Y:S01]  /*0050*/  STG.E desc[UR4][R2.64], RZ ;  /* 0x000000ff02007986 */ /* 0x002fe2000c101904 */
[----:B------:R-:W-:Y:S05]  /*0060*/  EXIT ;  /* 0x000000000000794d */ /* 0x000fea0003800000 */
.L_x_6:
        /* <DEDUP_REMOVED lines=9> */
.L_x_9:


//--------------------- .nv.shared._Z16kernel_sum_arrayPfS_ --------------------------
	.section	.nv.shared._Z16kernel_sum_arrayPfS_,"aw",@nobits
	.sectionflags	@""
	.align	4
.nv.shared._Z16kernel_sum_arrayPfS_:
	.zero		2048


//--------------------- .nv.shared.reserved.0     --------------------------
	.section	.nv.shared.reserved.0,"aw",@nobits
	.weak		__nv_reservedSMEM_offset_0_alias
	.size		__nv_reservedSMEM_offset_0_alias, 0, 64
	.other		__nv_reservedSMEM_offset_0_alias,@"STO_CUDA_RESERVED_SHARED STV_DEFAULT"
__nv_reservedSMEM_offset_0_alias:
	.zero		0
	.zero		64


//--------------------- .nv.shared._Z19kernel_parallel_sumiPKfPf --------------------------
	.section	.nv.shared._Z19kernel_parallel_sumiPKfPf,"aw",@nobits
	.sectionflags	@""
	.align	4
.nv.shared._Z19kernel_parallel_sumiPKfPf:
	.zero		2048


//--------------------- .nv.constant0._Z16kernel_sum_arrayPfS_ --------------------------
	.section	.nv.constant0._Z16kernel_sum_arrayPfS_,"a",@progbits
	.sectionflags	@""
	.align	4
.nv.constant0._Z16kernel_sum_arrayPfS_:
	.zero		912


//--------------------- .nv.constant0._Z19kernel_parallel_sumiPKfPf --------------------------
	.section	.nv.constant0._Z19kernel_parallel_sumiPKfPf,"a",@progbits
	.sectionflags	@""
	.align	4
.nv.constant0._Z19kernel_parallel_sumiPKfPf:
	.zero		920


//--------------------- .nv.constant0._Z25kernel_clear_partialArrayPf --------------------------
	.section	.nv.constant0._Z25kernel_clear_partialArrayPf,"a",@progbits
	.sectionflags	@""
	.align	4
.nv.constant0._Z25kernel_clear_partialArrayPf:
	.zero		904


//--------------------- SYMBOLS --------------------------

	.type		.nv.reservedSmem.offset0,@object
	.size		.nv.reservedSmem.offset0,0x4
	.type		.nv.reservedSmem.cap,@object
	.size		.nv.reservedSmem.cap,0x4
